//
// Generated by NVIDIA NVVM Compiler
//
// Compiler Build ID: CL-36424714
// Cuda compilation tools, release 13.0, V13.0.88
// Based on NVVM 20.0.0
//

.version 9.0
.target sm_100
.address_size 64

	// .globl	_Z10flipKernelPfi

.visible .entry _Z10flipKernelPfi(
	.param .u64 .ptr .align 1 _Z10flipKernelPfi_param_0,
	.param .u32 _Z10flipKernelPfi_param_1
)
{
	.reg .pred 	%p<2>;
	.reg .b32 	%r<14>;
	.reg .b32 	%f<3>;
	.reg .b64 	%rd<7>;

	ld.param.u64 	%rd1, [_Z10flipKernelPfi_param_0];
	ld.param.u32 	%r2, [_Z10flipKernelPfi_param_1];
	mov.u32 	%r3, %ctaid.x;
	mov.u32 	%r4, %ntid.x;
	mov.u32 	%r5, %tid.x;
	mad.lo.s32 	%r1, %r3, %r4, %r5;
	mul.lo.s32 	%r6, %r2, %r2;
	shr.u32 	%r7, %r6, 1;
	setp.ge.s32 	%p1, %r1, %r7;
	@%p1 bra 	$L__BB0_2;
	cvta.to.global.u64 	%rd2, %rd1;
	mul.wide.s32 	%rd3, %r1, 4;
	add.s64 	%rd4, %rd2, %rd3;
	ld.global.f32 	%f1, [%rd4];
	div.s32 	%r8, %r1, %r2;
	mul.lo.s32 	%r9, %r8, %r2;
	sub.s32 	%r10, %r1, %r9;
	not.b32 	%r11, %r8;
	add.s32 	%r12, %r2, %r11;
	mad.lo.s32 	%r13, %r12, %r2, %r10;
	mul.wide.s32 	%rd5, %r13, 4;
	add.s64 	%rd6, %rd2, %rd5;
	ld.global.f32 	%f2, [%rd6];
	st.global.f32 	[%rd4], %f2;
	st.global.f32 	[%rd6], %f1;
$L__BB0_2:
	ret;

}


// ===== COMPILED SASS (sm_100) =====

	.target	sm_100

	.elftype	@"ET_EXEC"


//--------------------- .note.nv.tkinfo           --------------------------
	.section	.note.nv.tkinfo,"",@"SHT_NOTE"
	.sectionflags	@"SHF_NOTE_NV_TKINFO"
	.tkinfo
        /*0018*/ 	.word	0x00000002
        /*0030*/ 	.string	""
        /*0030*/ 	.string	"ptxas"
        /*0030*/ 	.string	"Cuda compilation tools, release 13.0, V13.0.88"
        /*0030*/ 	.string	"Build cuda_13.0.r13.0/compiler.36424714_0"
        /*0030*/ 	.string	"-arch sm_100 -m 64 "



//--------------------- .note.nv.cuinfo           --------------------------
	.section	.note.nv.cuinfo,"",@"SHT_NOTE"
	.sectionflags	@"SHF_NOTE_NV_CUINFO"
        /*0018*/ 	.short	0x0002
        /*001a*/ 	.short	0x0064
        /*001c*/ 	.short	0x0082
	.zero		2


//--------------------- .nv.info                  --------------------------
	.section	.nv.info,"",@"SHT_CUDA_INFO"
	.align	4


	//----- nvinfo : EIATTR_REGCOUNT
	.align		4
        /*0000*/ 	.byte	0x04, 0x2f
        /*0002*/ 	.short	(.L_1 - .L_0)
	.align		4
.L_0:
        /*0004*/ 	.word	index@(_Z10flipKernelPfi)
        /*0008*/ 	.word	0x0000000c


	//----- nvinfo : EIATTR_FRAME_SIZE
	.align		4
.L_1:
        /*000c*/ 	.byte	0x04, 0x11
        /*000e*/ 	.short	(.L_3 - .L_2)
	.align		4
.L_2:
        /*0010*/ 	.word	index@(_Z10flipKernelPfi)
        /*0014*/ 	.word	0x00000000


	//----- nvinfo : EIATTR_MIN_STACK_SIZE
	.align		4
.L_3:
        /*0018*/ 	.byte	0x04, 0x12
        /*001a*/ 	.short	(.L_5 - .L_4)
	.align		4
.L_4:
        /*001c*/ 	.word	index@(_Z10flipKernelPfi)
        /*0020*/ 	.word	0x00000000
.L_5:


//--------------------- .nv.compat                --------------------------
	.section	.nv.compat,"",@"SHT_CUDA_COMPAT_INFO"
	.align	4
        /*0000*/ 	.byte	0x02, 0x09, 0x00, 0x00, 0x02, 0x02, 0x01, 0x00, 0x02, 0x05, 0x05, 0x00, 0x03, 0x07, 0x01, 0x01
        /*0010*/ 	.byte	0x02, 0x03, 0x00, 0x00, 0x02, 0x06, 0x01, 0x00, 0x04, 0x0b, 0x08, 0x00, 0x09, 0x00, 0x00, 0x00
        /*0020*/ 	.byte	0x00, 0x00, 0x00, 0x00


//--------------------- .nv.info._Z10flipKernelPfi --------------------------
	.section	.nv.info._Z10flipKernelPfi,"",@"SHT_CUDA_INFO"
	.sectionflags	@""
	.align	4


	//----- nvinfo : EIATTR_CUDA_API_VERSION
	.align		4
        /*0000*/ 	.byte	0x04, 0x37
        /*0002*/ 	.short	(.L_7 - .L_6)
.L_6:
        /*0004*/ 	.word	0x00000082


	//----- nvinfo : EIATTR_KPARAM_INFO
	.align		4
.L_7:
        /*0008*/ 	.byte	0x04, 0x17
        /*000a*/ 	.short	(.L_9 - .L_8)
.L_8:
        /*000c*/ 	.word	0x00000000
        /*0010*/ 	.short	0x0001
        /*0012*/ 	.short	0x0008
        /*0014*/ 	.byte	0x00, 0xf0, 0x11, 0x00


	//----- nvinfo : EIATTR_KPARAM_INFO
	.align		4
.L_9:
        /*0018*/ 	.byte	0x04, 0x17
        /*001a*/ 	.short	(.L_11 - .L_10)
.L_10:
        /*001c*/ 	.word	0x00000000
        /*0020*/ 	.short	0x0000
        /*0022*/ 	.short	0x0000
        /*0024*/ 	.byte	0x00, 0xf5, 0x21, 0x00


	//----- nvinfo : EIATTR_SPARSE_MMA_MASK
	.align		4
.L_11:
        /*0028*/ 	.byte	0x03, 0x50
        /*002a*/ 	.short	0x0000


	//----- nvinfo : EIATTR_MAXREG_COUNT
	.align		4
        /*002c*/ 	.byte	0x03, 0x1b
        /*002e*/ 	.short	0x00ff


	//----- nvinfo : EIATTR_MERCURY_ISA_VERSION
	.align		4
        /*0030*/ 	.byte	0x03, 0x5f
        /*0032*/ 	.short	0x0101


	//----- nvinfo : EIATTR_VRC_CTA_INIT_COUNT
	.align		4
        /*0034*/ 	.byte	0x02, 0x4a
	.zero		1
	.zero		1


	//----- nvinfo : EIATTR_EXIT_INSTR_OFFSETS
	.align		4
        /*0038*/ 	.byte	0x04, 0x1c
        /*003a*/ 	.short	(.L_13 - .L_12)


	//   ....[0]....
.L_12:
        /*003c*/ 	.word	0x00000090


	//   ....[1]....
        /*0040*/ 	.word	0x000002e0


	//----- nvinfo : EIATTR_CBANK_PARAM_SIZE
	.align		4
.L_13:
        /*0044*/ 	.byte	0x03, 0x19
        /*0046*/ 	.short	0x000c


	//----- nvinfo : EIATTR_PARAM_CBANK
	.align		4
        /*0048*/ 	.byte	0x04, 0x0a
        /*004a*/ 	.short	(.L_15 - .L_14)
	.align		4
.L_14:
        /*004c*/ 	.word	index@(.nv.constant0._Z10flipKernelPfi)
        /*0050*/ 	.short	0x0380
        /*0052*/ 	.short	0x000c


	//----- nvinfo : EIATTR_SW_WAR
	.align		4
.L_15:
        /*0054*/ 	.byte	0x04, 0x36
        /*0056*/ 	.short	(.L_17 - .L_16)
.L_16:
        /*0058*/ 	.word	0x00000008
.L_17:


//--------------------- .nv.callgraph             --------------------------
	.section	.nv.callgraph,"",@"SHT_CUDA_CALLGRAPH"
	.align	4
	.sectionentsize	8
	.align		4
        /*0000*/ 	.word	0x00000000
	.align		4
        /*0004*/ 	.word	0xffffffff
	.align		4
        /*0008*/ 	.word	0x00000000
	.align		4
        /*000c*/ 	.word	0xfffffffe
	.align		4
        /*0010*/ 	.word	0x00000000
	.align		4
        /*0014*/ 	.word	0xfffffffd
	.align		4
        /*0018*/ 	.word	0x00000000
	.align		4
        /*001c*/ 	.word	0xfffffffc


//--------------------- .text._Z10flipKernelPfi   --------------------------
	.section	.text._Z10flipKernelPfi,"ax",@progbits
	.align	128
        .global         _Z10flipKernelPfi
        .type           _Z10flipKernelPfi,@function
        .size           _Z10flipKernelPfi,(.L_x_1 - _Z10flipKernelPfi)
        .other          _Z10flipKernelPfi,@"STO_CUDA_ENTRY STV_DEFAULT"
_Z10flipKernelPfi:
.text._Z10flipKernelPfi:
[----:B------:R-:W-:Y:S01]  /*0000*/  LDC R1, c[0x0][0x37c] ;  /* 0x0000df00ff017b82 */ /* 0x000fe20000000800 */
[----:B------:R-:W0:Y:S07]  /*0010*/  S2R R5, SR_TID.X ;  /* 0x0000000000057919 */ /* 0x000e2e0000002100 */
[----:B------:R-:W1:Y:S08]  /*0020*/  LDC R3, c[0x0][0x388] ;  /* 0x0000e200ff037b82 */ /* 0x000e700000000800 */
[----:B------:R-:W0:Y:S08]  /*0030*/  S2UR UR4, SR_CTAID.X ;  /* 0x00000000000479c3 */ /* 0x000e300000002500 */
[----:B------:R-:W0:Y:S01]  /*0040*/  LDC R0, c[0x0][0x360] ;  /* 0x0000d800ff007b82 */ /* 0x000e220000000800 */
[----:B-1----:R-:W-:-:S02]  /*0050*/  IMAD R2, R3, R3, RZ ;  /* 0x0000000303027224 */ /* 0x002fc400078e02ff */
[----:B0-----:R-:W-:-:S03]  /*0060*/  IMAD R0, R0, UR4, R5 ;  /* 0x0000000400007c24 */ /* 0x001fc6000f8e0205 */
[----:B------:R-:W-:-:S04]  /*0070*/  SHF.R.U32.HI R5, RZ, 0x1, R2 ;  /* 0x00000001ff057819 */ /* 0x000fc80000011602 */
[----:B------:R-:W-:-:S13]  /*0080*/  ISETP.GE.AND P0, PT, R0, R5, PT ;  /* 0x000000050000720c */ /* 0x000fda0003f06270 */
[----:B------:R-:W-:Y:S05]  /*0090*/  @P0 EXIT ;  /* 0x000000000000094d */ /* 0x000fea0003800000 */
[----:B------:R-:W-:Y:S01]  /*00a0*/  IABS R7, R3 ;  /* 0x0000000300077213 */ /* 0x000fe20000000000 */
[----:B------:R-:W0:Y:S03]  /*00b0*/  LDCU.64 UR4, c[0x0][0x358] ;  /* 0x00006b00ff0477ac */ /* 0x000e260008000a00 */
[----:B------:R-:W1:Y:S08]  /*00c0*/  I2F.RP R2, R7 ;  /* 0x0000000700027306 */ /* 0x000e700000209400 */
[----:B-1----:R-:W1:Y:S02]  /*00d0*/  MUFU.RCP R2, R2 ;  /* 0x0000000200027308 */ /* 0x002e640000001000 */
[----:B-1----:R-:W-:-:S06]  /*00e0*/  VIADD R4, R2, 0xffffffe ;  /* 0x0ffffffe02047836 */ /* 0x002fcc0000000000 */
[----:B------:R1:W2:Y:S02]  /*00f0*/  F2I.FTZ.U32.TRUNC.NTZ R5, R4 ;  /* 0x0000000400057305 */ /* 0x0002a4000021f000 */
[----:B-1----:R-:W-:Y:S02]  /*0100*/  HFMA2 R4, -RZ, RZ, 0, 0 ;  /* 0x00000000ff047431 */ /* 0x002fe400000001ff */
[----:B--2---:R-:W-:-:S04]  /*0110*/  IMAD.MOV R6, RZ, RZ, -R5 ;  /* 0x000000ffff067224 */ /* 0x004fc800078e0a05 */
[----:B------:R-:W-:Y:S01]  /*0120*/  IMAD R9, R6, R7, RZ ;  /* 0x0000000706097224 */ /* 0x000fe200078e02ff */
[----:B------:R-:W-:-:S03]  /*0130*/  IABS R6, R0 ;  /* 0x0000000000067213 */ /* 0x000fc60000000000 */
[----:B------:R-:W-:-:S06]  /*0140*/  IMAD.HI.U32 R5, R5, R9, R4 ;  /* 0x0000000905057227 */ /* 0x000fcc00078e0004 */
[----:B------:R-:W-:-:S04]  /*0150*/  IMAD.HI.U32 R5, R5, R6, RZ ;  /* 0x0000000605057227 */ /* 0x000fc800078e00ff */
[----:B------:R-:W-:-:S04]  /*0160*/  IMAD.MOV R2, RZ, RZ, -R5 ;  /* 0x000000ffff027224 */ /* 0x000fc800078e0a05 */
[----:B------:R-:W-:-:S05]  /*0170*/  IMAD R2, R7, R2, R6 ;  /* 0x0000000207027224 */ /* 0x000fca00078e0206 */
[----:B------:R-:W-:-:S13]  /*0180*/  ISETP.GT.U32.AND P2, PT, R7, R2, PT ;  /* 0x000000020700720c */ /* 0x000fda0003f44070 */
[-C--:B------:R-:W-:Y:S01]  /*0190*/  @!P2 IADD3 R2, PT, PT, R2, -R7.reuse, RZ ;  /* 0x800000070202a210 */ /* 0x080fe20007ffe0ff */
[----:B------:R-:W-:Y:S01]  /*01a0*/  @!P2 VIADD R5, R5, 0x1 ;  /* 0x000000010505a836 */ /* 0x000fe20000000000 */
[----:B------:R-:W-:Y:S02]  /*01b0*/  ISETP.NE.AND P2, PT, R3, RZ, PT ;  /* 0x000000ff0300720c */ /* 0x000fe40003f45270 */
[----:B------:R-:W-:Y:S02]  /*01c0*/  ISETP.GE.U32.AND P0, PT, R2, R7, PT ;  /* 0x000000070200720c */ /* 0x000fe40003f06070 */
[----:B------:R-:W-:Y:S01]  /*01d0*/  LOP3.LUT R2, R0, R3, RZ, 0x3c, !PT ;  /* 0x0000000300027212 */ /* 0x000fe200078e3cff */
[----:B------:R-:W1:Y:S03]  /*01e0*/  LDC.64 R6, c[0x0][0x380] ;  /* 0x0000e000ff067b82 */ /* 0x000e660000000a00 */
[----:B------:R-:W-:-:S07]  /*01f0*/  ISETP.GE.AND P1, PT, R2, RZ, PT ;  /* 0x000000ff0200720c */ /* 0x000fce0003f26270 */
[----:B------:R-:W-:-:S06]  /*0200*/  @P0 IADD3 R5, PT, PT, R5, 0x1, RZ ;  /* 0x0000000105050810 */ /* 0x000fcc0007ffe0ff */
[----:B------:R-:W-:Y:S01]  /*0210*/  @!P1 IMAD.MOV R5, RZ, RZ, -R5 ;  /* 0x000000ffff059224 */ /* 0x000fe200078e0a05 */
[----:B------:R-:W-:-:S04]  /*0220*/  @!P2 LOP3.LUT R5, RZ, R3, RZ, 0x33, !PT ;  /* 0x00000003ff05a212 */ /* 0x000fc800078e33ff */
[----:B------:R-:W-:Y:S02]  /*0230*/  IADD3 R8, PT, PT, -R5, RZ, RZ ;  /* 0x000000ff05087210 */ /* 0x000fe40007ffe1ff */
[----:B------:R-:W-:-:S04]  /*0240*/  LOP3.LUT R2, RZ, R5, RZ, 0x33, !PT ;  /* 0x00000005ff027212 */ /* 0x000fc800078e33ff */
[----:B------:R-:W-:Y:S01]  /*0250*/  IADD3 R4, PT, PT, R2, R3, RZ ;  /* 0x0000000302047210 */ /* 0x000fe20007ffe0ff */
[----:B------:R-:W-:-:S04]  /*0260*/  IMAD R2, R3, R8, R0 ;  /* 0x0000000803027224 */ /* 0x000fc800078e0200 */
[----:B------:R-:W-:Y:S02]  /*0270*/  IMAD R5, R4, R3, R2 ;  /* 0x0000000304057224 */ /* 0x000fe400078e0202 */
[----:B-1----:R-:W-:-:S04]  /*0280*/  IMAD.WIDE R2, R0, 0x4, R6 ;  /* 0x0000000400027825 */ /* 0x002fc800078e0206 */
[----:B------:R-:W-:Y:S02]  /*0290*/  IMAD.WIDE R4, R5, 0x4, R6 ;  /* 0x0000000405047825 */ /* 0x000fe400078e0206 */
[----:B0-----:R-:W2:Y:S04]  /*02a0*/  LDG.E R7, desc[UR4][R2.64] ;  /* 0x0000000402077981 */ /* 0x001ea8000c1e1900 */
[----:B------:R-:W3:Y:S04]  /*02b0*/  LDG.E R9, desc[UR4][R4.64] ;  /* 0x0000000404097981 */ /* 0x000ee8000c1e1900 */
[----:B---3--:R-:W-:Y:S04]  /*02c0*/  STG.E desc[UR4][R2.64], R9 ;  /* 0x0000000902007986 */ /* 0x008fe8000c101904 */
[----:B--2---:R-:W-:Y:S01]  /*02d0*/  STG.E desc[UR4][R4.64], R7 ;  /* 0x0000000704007986 */ /* 0x004fe2000c101904 */
[----:B------:R-:W-:Y:S05]  /*02e0*/  EXIT ;  /* 0x000000000000794d */ /* 0x000fea0003800000 */
.L_x_0:
[----:B------:R-:W-:-:S00]  /*02f0*/  BRA `(.L_x_0) ;  /* 0xfffffffc00fc7947 */ /* 0x000fc0000383ffff */
[----:B------:R-:W-:-:S00]  /*0300*/  NOP ;  /* 0x0000000000007918 */ /* 0x000fc00000000000 */
[----:B------:R-:W-:-:S00]  /*0310*/  NOP ;  /* 0x0000000000007918 */ /* 0x000fc00000000000 */
[----:B------:R-:W-:-:S00]  /*0320*/  NOP ;  /* 0x0000000000007918 */ /* 0x000fc00000000000 */
[----:B------:R-:W-:-:S00]  /*0330*/  NOP ;  /* 0x0000000000007918 */ /* 0x000fc00000000000 */
[----:B------:R-:W-:-:S00]  /*0340*/  NOP ;  /* 0x0000000000007918 */ /* 0x000fc00000000000 */
[----:B------:R-:W-:-:S00]  /*0350*/  NOP ;  /* 0x0000000000007918 */ /* 0x000fc00000000000 */
[----:B------:R-:W-:-:S00]  /*0360*/  NOP ;  /* 0x0000000000007918 */ /* 0x000fc00000000000 */
[----:B------:R-:W-:-:S00]  /*0370*/  NOP ;  /* 0x0000000000007918 */ /* 0x000fc00000000000 */
.L_x_1:


//--------------------- .nv.shared.reserved.0     --------------------------
	.section	.nv.shared.reserved.0,"aw",@nobits
	.weak		__nv_reservedSMEM_offset_0_alias
	.size		__nv_reservedSMEM_offset_0_alias, 0, 64
	.other		__nv_reservedSMEM_offset_0_alias,@"STO_CUDA_RESERVED_SHARED STV_DEFAULT"
__nv_reservedSMEM_offset_0_alias:
	.zero		0
	.zero		64


//--------------------- .nv.constant0._Z10flipKernelPfi --------------------------
	.section	.nv.constant0._Z10flipKernelPfi,"a",@progbits
	.sectionflags	@""
	.align	4
.nv.constant0._Z10flipKernelPfi:
	.zero		908


//--------------------- SYMBOLS --------------------------

	.type		.nv.reservedSmem.offset0,@object
	.size		.nv.reservedSmem.offset0,0x4
